	.headerflags	@"EF_CUDA_TEXMODE_UNIFIED EF_CUDA_64BIT_ADDRESS EF_CUDA_ACCELERATORS EF_CUDA_SM90 EF_CUDA_VIRTUAL_SM(EF_CUDA_SM90)"
	.elftype	@"ET_EXEC"


//--------------------- .nv.info                  --------------------------
	.section	.nv.info,"",@"SHT_CUDA_INFO"
	.align	4


	//----- nvinfo : EIATTR_REGCOUNT
	.align		4
        /*0000*/ 	.byte	0x04, 0x2f
        /*0002*/ 	.short	(.L_3 - .L_2)
	.align		4
.L_2:
        /*0004*/ 	.word	index@(triton_poi_fused__native_batch_norm_legit_no_training_relu_21)
        /*0008*/ 	.word	0x00000012


	//----- nvinfo : EIATTR_MIN_STACK_SIZE
	.align		4
.L_3:
        /*000c*/ 	.byte	0x04, 0x12
        /*000e*/ 	.short	(.L_5 - .L_4)
	.align		4
.L_4:
        /*0010*/ 	.word	index@(triton_poi_fused__native_batch_norm_legit_no_training_relu_21)
        /*0014*/ 	.word	0x00000000


	//----- nvinfo : EIATTR_FRAME_SIZE
	.align		4
.L_5:
        /*0018*/ 	.byte	0x04, 0x11
        /*001a*/ 	.short	(.L_7 - .L_6)
	.align		4
.L_6:
        /*001c*/ 	.word	index@(triton_poi_fused__native_batch_norm_legit_no_training_relu_21)
        /*0020*/ 	.word	0x00000000


	//----- nvinfo : EIATTR_MIN_STACK_SIZE
	.align		4
.L_7:
        /*0024*/ 	.byte	0x04, 0x12
        /*0026*/ 	.short	(.L_9 - .L_8)
	.align		4
.L_8:
        /*0028*/ 	.word	index@(triton_poi_fused__native_batch_norm_legit_no_training_relu_21)
        /*002c*/ 	.word	0x00000000
.L_9:


//--------------------- .nv.info.triton_poi_fused__native_batch_norm_legit_no_training_relu_21 --------------------------
	.section	.nv.info.triton_poi_fused__native_batch_norm_legit_no_training_relu_21,"",@"SHT_CUDA_INFO"
	.sectionflags	@""
	.align	4


	//----- nvinfo : EIATTR_CUDA_API_VERSION
	.align		4
        /*0000*/ 	.byte	0x04, 0x37
        /*0002*/ 	.short	(.L_11 - .L_10)
.L_10:
        /*0004*/ 	.word	0x0000007c


	//----- nvinfo : EIATTR_KPARAM_INFO
	.align		4
.L_11:
        /*0008*/ 	.byte	0x04, 0x17
        /*000a*/ 	.short	(.L_13 - .L_12)
.L_12:
        /*000c*/ 	.word	0x00000000
        /*0010*/ 	.short	0x0006
        /*0012*/ 	.short	0x0030
        /*0014*/ 	.byte	0x00, 0xf0, 0x11, 0x00


	//----- nvinfo : EIATTR_KPARAM_INFO
	.align		4
.L_13:
        /*0018*/ 	.byte	0x04, 0x17
        /*001a*/ 	.short	(.L_15 - .L_14)
.L_14:
        /*001c*/ 	.word	0x00000000
        /*0020*/ 	.short	0x0005
        /*0022*/ 	.short	0x0028
        /*0024*/ 	.byte	0x00, 0xf4, 0x21, 0x00


	//----- nvinfo : EIATTR_KPARAM_INFO
	.align		4
.L_15:
        /*0028*/ 	.byte	0x04, 0x17
        /*002a*/ 	.short	(.L_17 - .L_16)
.L_16:
        /*002c*/ 	.word	0x00000000
        /*0030*/ 	.short	0x0004
        /*0032*/ 	.short	0x0020
        /*0034*/ 	.byte	0x00, 0xf4, 0x21, 0x00


	//----- nvinfo : EIATTR_KPARAM_INFO
	.align		4
.L_17:
        /*0038*/ 	.byte	0x04, 0x17
        /*003a*/ 	.short	(.L_19 - .L_18)
.L_18:
        /*003c*/ 	.word	0x00000000
        /*0040*/ 	.short	0x0003
        /*0042*/ 	.short	0x0018
        /*0044*/ 	.byte	0x00, 0xf4, 0x21, 0x00


	//----- nvinfo : EIATTR_KPARAM_INFO
	.align		4
.L_19:
        /*0048*/ 	.byte	0x04, 0x17
        /*004a*/ 	.short	(.L_21 - .L_20)
.L_20:
        /*004c*/ 	.word	0x00000000
        /*0050*/ 	.short	0x0002
        /*0052*/ 	.short	0x0010
        /*0054*/ 	.byte	0x00, 0xf4, 0x21, 0x00


	//----- nvinfo : EIATTR_KPARAM_INFO
	.align		4
.L_21:
        /*0058*/ 	.byte	0x04, 0x17
        /*005a*/ 	.short	(.L_23 - .L_22)
.L_22:
        /*005c*/ 	.word	0x00000000
        /*0060*/ 	.short	0x0001
        /*0062*/ 	.short	0x0008
        /*0064*/ 	.byte	0x00, 0xf4, 0x21, 0x00


	//----- nvinfo : EIATTR_KPARAM_INFO
	.align		4
.L_23:
        /*0068*/ 	.byte	0x04, 0x17
        /*006a*/ 	.short	(.L_25 - .L_24)
.L_24:
        /*006c*/ 	.word	0x00000000
        /*0070*/ 	.short	0x0000
        /*0072*/ 	.short	0x0000
        /*0074*/ 	.byte	0x00, 0xf4, 0x21, 0x00


	//----- nvinfo : EIATTR_SPARSE_MMA_MASK
	.align		4
.L_25:
        /*0078*/ 	.byte	0x03, 0x50
        /*007a*/ 	.short	0x0000


	//----- nvinfo : EIATTR_MAXREG_COUNT
	.align		4
        /*007c*/ 	.byte	0x03, 0x1b
        /*007e*/ 	.short	0x00ff


	//----- nvinfo : EIATTR_EXIT_INSTR_OFFSETS
	.align		4
        /*0080*/ 	.byte	0x04, 0x1c
        /*0082*/ 	.short	(.L_27 - .L_26)


	//   ....[0]....
.L_26:
        /*0084*/ 	.word	0x000003c0


	//----- nvinfo : EIATTR_REQNTID
	.align		4
.L_27:
        /*0088*/ 	.byte	0x04, 0x10
        /*008a*/ 	.short	(.L_29 - .L_28)
.L_28:
        /*008c*/ 	.word	0x00000100
        /*0090*/ 	.word	0x00000001
        /*0094*/ 	.word	0x00000001


	//----- nvinfo : EIATTR_CBANK_PARAM_SIZE
	.align		4
.L_29:
        /*0098*/ 	.byte	0x03, 0x19
        /*009a*/ 	.short	0x0034


	//----- nvinfo : EIATTR_PARAM_CBANK
	.align		4
        /*009c*/ 	.byte	0x04, 0x0a
        /*009e*/ 	.short	(.L_31 - .L_30)
	.align		4
.L_30:
        /*00a0*/ 	.word	index@(.nv.constant0.triton_poi_fused__native_batch_norm_legit_no_training_relu_21)
        /*00a4*/ 	.short	0x0210
        /*00a6*/ 	.short	0x0034


	//----- nvinfo : EIATTR_SW_WAR
	.align		4
.L_31:
        /*00a8*/ 	.byte	0x04, 0x36
        /*00aa*/ 	.short	(.L_33 - .L_32)
.L_32:
        /*00ac*/ 	.word	0x00000008
.L_33:


//--------------------- .nv.callgraph             --------------------------
	.section	.nv.callgraph,"",@"SHT_CUDA_CALLGRAPH"
	.align	4
	.sectionentsize	8
	.align		4
        /*0000*/ 	.word	0x00000000
	.align		4
        /*0004*/ 	.word	0xffffffff
	.align		4
        /*0008*/ 	.word	0x00000000
	.align		4
        /*000c*/ 	.word	0xfffffffe
	.align		4
        /*0010*/ 	.word	0x00000000
	.align		4
        /*0014*/ 	.word	0xfffffffd
	.align		4
        /*0018*/ 	.word	0x00000000
	.align		4
        /*001c*/ 	.word	0xfffffffc


//--------------------- .nv.constant4             --------------------------
	.section	.nv.constant4,"a",@progbits
	.align	8
	.align		8
.nv.constant4:
        /*0000*/ 	.dword	_$_str
	.align		8
        /*0008*/ 	.dword	_$_str_$_2


//--------------------- .text.triton_poi_fused__native_batch_norm_legit_no_training_relu_21 --------------------------
	.section	.text.triton_poi_fused__native_batch_norm_legit_no_training_relu_21,"ax",@progbits
	.align	128
        .global         triton_poi_fused__native_batch_norm_legit_no_training_relu_21
        .type           triton_poi_fused__native_batch_norm_legit_no_training_relu_21,@function
        .size           triton_poi_fused__native_batch_norm_legit_no_training_relu_21,(.L_x_1 - triton_poi_fused__native_batch_norm_legit_no_training_relu_21)
        .other          triton_poi_fused__native_batch_norm_legit_no_training_relu_21,@"STO_CUDA_ENTRY STV_DEFAULT"
triton_poi_fused__native_batch_norm_legit_no_training_relu_21:
.text.triton_poi_fused__native_batch_norm_legit_no_training_relu_21:
[----:B------:R-:W-:Y:S01]  /*0000*/  LDC R1, c[0x0][0x28] ;  /* 0x00000a00ff017b82 */ /* 0x000fe20000000800 */
[----:B------:R-:W1:Y:S07]  /*0010*/  S2R R0, SR_TID.X ;  /* 0x0000000000007919 */ /* 0x000e6e0000002100 */
[----:B------:R-:W2:Y:S01]  /*0020*/  LDC.64 R2, c[0x0][0x220] ;  /* 0x00008800ff027b82 */ /* 0x000ea20000000a00 */
[----:B------:R-:W-:Y:S01]  /*0030*/  ULDC.64 UR4, c[0x0][0x208] ;  /* 0x0000820000047ab9 */ /* 0x000fe20000000a00 */
[----:B------:R-:W3:Y:S06]  /*0040*/  S2R R5, SR_CTAID.X ;  /* 0x0000000000057919 */ /* 0x000eec0000002500 */
[----:B------:R-:W4:Y:S08]  /*0050*/  LDC.64 R6, c[0x0][0x218] ;  /* 0x00008600ff067b82 */ /* 0x000f300000000a00 */
[----:B------:R-:W5:Y:S08]  /*0060*/  LDC.64 R8, c[0x0][0x228] ;  /* 0x00008a00ff087b82 */ /* 0x000f700000000a00 */
[----:B------:R-:W5:Y:S01]  /*0070*/  LDC.64 R10, c[0x0][0x230] ;  /* 0x00008c00ff0a7b82 */ /* 0x000f620000000a00 */
[----:B-1----:R-:W-:-:S04]  /*0080*/  SHF.L.U32 R0, R0, 0x1, RZ ;  /* 0x0000000100007819 */ /* 0x002fc800000006ff */
[----:B------:R-:W-:-:S04]  /*0090*/  LOP3.LUT R0, R0, 0x1fe, RZ, 0xc0, !PT ;  /* 0x000001fe00007812 */ /* 0x000fc800078ec0ff */
[----:B---3--:R-:W-:-:S05]  /*00a0*/  LEA R0, R5, R0, 0x9 ;  /* 0x0000000005007211 */ /* 0x008fca00078e48ff */
[----:B------:R-:W-:-:S05]  /*00b0*/  IMAD.HI R4, R0, 0x66666667, RZ ;  /* 0x6666666700047827 */ /* 0x000fca00078e02ff */
[----:B------:R-:W-:-:S04]  /*00c0*/  SHF.R.U32.HI R5, RZ, 0x1f, R4 ;  /* 0x0000001fff057819 */ /* 0x000fc80000011604 */
[----:B------:R-:W-:-:S05]  /*00d0*/  LEA.HI.SX32 R5, R4, R5, 0x18 ;  /* 0x0000000504057211 */ /* 0x000fca00078fc2ff */
[----:B------:R-:W-:Y:S02]  /*00e0*/  IMAD R13, R5, -0x280, R0 ;  /* 0xfffffd80050d7824 */ /* 0x000fe400078e0200 */
[----:B------:R-:W1:Y:S02]  /*00f0*/  LDC.64 R4, c[0x0][0x210] ;  /* 0x00008400ff047b82 */ /* 0x000e640000000a00 */
[----:B--2---:R-:W-:-:S06]  /*0100*/  IMAD.WIDE R2, R13, 0x4, R2 ;  /* 0x000000040d027825 */ /* 0x004fcc00078e0202 */
[----:B------:R-:W2:Y:S01]  /*0110*/  LDG.E.EL.64 R2, desc[UR4][R2.64] ;  /* 0x0000000402027981 */ /* 0x000ea2000c2e1b00 */
[----:B----4-:R-:W-:-:S04]  /*0120*/  IMAD.WIDE R6, R13, 0x4, R6 ;  /* 0x000000040d067825 */ /* 0x010fc800078e0206 */
[C---:B-----5:R-:W-:Y:S02]  /*0130*/  IMAD.WIDE R8, R13.reuse, 0x4, R8 ;  /* 0x000000040d087825 */ /* 0x060fe400078e0208 */
[----:B------:R-:W3:Y:S02]  /*0140*/  LDG.E.EL.64 R6, desc[UR4][R6.64] ;  /* 0x0000000406067981 */ /* 0x000ee4000c2e1b00 */
[----:B0-----:R-:W-:Y:S02]  /*0150*/  IMAD.WIDE R10, R13, 0x4, R10 ;  /* 0x000000040d0a7825 */ /* 0x001fe400078e020a */
[----:B------:R-:W4:Y:S04]  /*0160*/  LDG.E.EL.64 R8, desc[UR4][R8.64] ;  /* 0x0000000408087981 */ /* 0x000f28000c2e1b00 */
[----:B------:R-:W4:Y:S01]  /*0170*/  LDG.E.EL.64 R10, desc[UR4][R10.64] ;  /* 0x000000040a0a7981 */ /* 0x000f22000c2e1b00 */
[----:B-1----:R-:W-:-:S06]  /*0180*/  IMAD.WIDE R4, R0, 0x4, R4 ;  /* 0x0000000400047825 */ /* 0x002fcc00078e0204 */
[----:B------:R-:W3:Y:S01]  /*0190*/  LDG.E.64 R4, desc[UR4][R4.64] ;  /* 0x0000000404047981 */ /* 0x000ee2000c1e1b00 */
[----:B------:R-:W-:Y:S01]  /*01a0*/  HFMA2.MMA R14, -RZ, RZ, 1.625, 0 ;  /* 0x3e800000ff0e7435 */ /* 0x000fe200000001ff */
[----:B--2---:R-:W-:Y:S01]  /*01b0*/  FADD R2, R2, 9.9999997473787516356e-06 ;  /* 0x3727c5ac02027421 */ /* 0x004fe20000000000 */
[----:B------:R-:W-:-:S03]  /*01c0*/  FADD R3, R3, 9.9999997473787516356e-06 ;  /* 0x3727c5ac03037421 */ /* 0x000fc60000000000 */
[----:B------:R-:W0:Y:S08]  /*01d0*/  MUFU.SQRT R12, R2 ;  /* 0x00000002000c7308 */ /* 0x000e300000002000 */
[----:B------:R1:W2:Y:S01]  /*01e0*/  MUFU.SQRT R13, R3 ;  /* 0x00000003000d7308 */ /* 0x0002a20000002000 */
[C---:B0-----:R-:W-:Y:S02]  /*01f0*/  FSETP.GT.AND P0, PT, R12.reuse, 8.50705917302346158658e+37, PT ;  /* 0x7e8000000c00780b */ /* 0x041fe40003f04000 */
[----:B------:R-:W-:Y:S01]  /*0200*/  FSETP.GEU.AND P2, PT, R12, 1.175494350822287508e-38, PT ;  /* 0x008000000c00780b */ /* 0x000fe20003f4e000 */
[----:B-1----:R-:W0:Y:S01]  /*0210*/  LDC.64 R2, c[0x0][0x238] ;  /* 0x00008e00ff027b82 */ /* 0x002e220000000a00 */
[----:B--2---:R-:W-:-:S02]  /*0220*/  FSETP.GT.AND P1, PT, R13, 8.50705917302346158658e+37, PT ;  /* 0x7e8000000d00780b */ /* 0x004fc40003f24000 */
[----:B------:R-:W-:-:S07]  /*0230*/  FSETP.GEU.AND P3, PT, R13, 1.175494350822287508e-38, PT ;  /* 0x008000000d00780b */ /* 0x000fce0003f6e000 */
[----:B------:R-:W-:-:S04]  /*0240*/  @P0 FMUL R12, R12, 0.25 ;  /* 0x3e8000000c0c0820 */ /* 0x000fc80000400000 */
[----:B------:R-:W-:Y:S01]  /*0250*/  @!P2 FMUL R12, R12, 16777216 ;  /* 0x4b8000000c0ca820 */ /* 0x000fe20000400000 */
[----:B------:R-:W-:-:S04]  /*0260*/  @P1 FMUL R13, R13, 0.25 ;  /* 0x3e8000000d0d1820 */ /* 0x000fc80000400000 */
[----:B------:R-:W-:Y:S01]  /*0270*/  @!P3 FMUL R13, R13, 16777216 ;  /* 0x4b8000000d0db820 */ /* 0x000fe20000400000 */
[----:B------:R-:W1:Y:S01]  /*0280*/  MUFU.RCP R12, R12 ;  /* 0x0000000c000c7308 */ /* 0x000e620000001000 */
[----:B------:R-:W-:-:S07]  /*0290*/  FSEL R15, R14, 1, P0 ;  /* 0x3f8000000e0f7808 */ /* 0x000fce0000000000 */
[----:B------:R-:W2:Y:S01]  /*02a0*/  MUFU.RCP R13, R13 ;  /* 0x0000000d000d7308 */ /* 0x000ea20000001000 */
[----:B------:R-:W-:Y:S01]  /*02b0*/  FSEL R14, R14, 1, P1 ;  /* 0x3f8000000e0e7808 */ /* 0x000fe20000800000 */
[----:B------:R-:W-:-:S04]  /*02c0*/  @!P2 FMUL R15, R15, 16777216 ;  /* 0x4b8000000f0fa820 */ /* 0x000fc80000400000 */
[----:B------:R-:W-:Y:S01]  /*02d0*/  @!P3 FMUL R14, R14, 16777216 ;  /* 0x4b8000000e0eb820 */ /* 0x000fe20000400000 */
[----:B---3--:R-:W-:Y:S01]  /*02e0*/  FADD R5, R5, -R7 ;  /* 0x8000000705057221 */ /* 0x008fe20000000000 */
[----:B------:R-:W-:Y:S01]  /*02f0*/  FADD R4, R4, -R6 ;  /* 0x8000000604047221 */ /* 0x000fe20000000000 */
[----:B-1----:R-:W-:Y:S01]  /*0300*/  FMUL R15, R12, R15 ;  /* 0x0000000f0c0f7220 */ /* 0x002fe20000400000 */
[----:B--2---:R-:W-:-:S03]  /*0310*/  FMUL R14, R13, R14 ;  /* 0x0000000e0d0e7220 */ /* 0x004fc60000400000 */
[----:B------:R-:W-:Y:S01]  /*0320*/  FMUL R15, R4, R15 ;  /* 0x0000000f040f7220 */ /* 0x000fe20000400000 */
[----:B------:R-:W-:-:S03]  /*0330*/  FMUL R14, R5, R14 ;  /* 0x0000000e050e7220 */ /* 0x000fc60000400000 */
[----:B----4-:R-:W-:Y:S01]  /*0340*/  FFMA R8, R8, R15, R10 ;  /* 0x0000000f08087223 */ /* 0x010fe2000000000a */
[----:B------:R-:W-:-:S04]  /*0350*/  FFMA R9, R9, R14, R11 ;  /* 0x0000000e09097223 */ /* 0x000fc8000000000b */
[----:B------:R-:W-:Y:S02]  /*0360*/  FSETP.GEU.AND P0, PT, R8, RZ, PT ;  /* 0x000000ff0800720b */ /* 0x000fe40003f0e000 */
[C---:B------:R-:W-:Y:S01]  /*0370*/  FSETP.GEU.AND P1, PT, R9.reuse, RZ, PT ;  /* 0x000000ff0900720b */ /* 0x040fe20003f2e000 */
[----:B0-----:R-:W-:Y:S01]  /*0380*/  IMAD.WIDE R2, R0, 0x4, R2 ;  /* 0x0000000400027825 */ /* 0x001fe200078e0202 */
[----:B------:R-:W-:Y:S02]  /*0390*/  FSEL R8, R8, RZ, P0 ;  /* 0x000000ff08087208 */ /* 0x000fe40000000000 */
[----:B------:R-:W-:-:S05]  /*03a0*/  FSEL R9, R9, RZ, P1 ;  /* 0x000000ff09097208 */ /* 0x000fca0000800000 */
[----:B------:R-:W-:Y:S01]  /*03b0*/  STG.E.64 desc[UR4][R2.64], R8 ;  /* 0x0000000802007986 */ /* 0x000fe2000c101b04 */
[----:B------:R-:W-:Y:S05]  /*03c0*/  EXIT ;  /* 0x000000000000794d */ /* 0x000fea0003800000 */
.L_x_0:
[----:B------:R-:W-:-:S00]  /*03d0*/  BRA `(.L_x_0) ;  /* 0xfffffffc00fc7947 */ /* 0x000fc0000383ffff */
[----:B------:R-:W-:-:S00]  /*03e0*/  NOP ;  /* 0x0000000000007918 */ /* 0x000fc00000000000 */
        /* <DEDUP_REMOVED lines=9> */
.L_x_1:


//--------------------- .nv.global.init           --------------------------
	.section	.nv.global.init,"aw",@progbits
.nv.global.init:
	.type		_$_str,@object
	.size		_$_str,(_$_str_$_2 - _$_str)
_$_str:
        /*0000*/ 	.byte	0x5f, 0x5f, 0x43, 0x55, 0x44, 0x41, 0x5f, 0x46, 0x54, 0x5a, 0x00
	.type		_$_str_$_2,@object
	.size		_$_str_$_2,(.L_1 - _$_str_$_2)
_$_str_$_2:
        /*000b*/ 	.byte	0x5f, 0x5f, 0x43, 0x55, 0x44, 0x41, 0x5f, 0x50, 0x52, 0x45, 0x43, 0x5f, 0x53, 0x51, 0x52, 0x54
        /*001b*/ 	.byte	0x00
.L_1:


//--------------------- .nv.constant0.triton_poi_fused__native_batch_norm_legit_no_training_relu_21 --------------------------
	.section	.nv.constant0.triton_poi_fused__native_batch_norm_legit_no_training_relu_21,"a",@progbits
	.sectionflags	@""
	.align	4
.nv.constant0.triton_poi_fused__native_batch_norm_legit_no_training_relu_21:
	.zero		580
